//
// Generated by NVIDIA NVVM Compiler
//
// Compiler Build ID: CL-36424714
// Cuda compilation tools, release 13.0, V13.0.88
// Based on NVVM 20.0.0
//

.version 9.0
.target sm_100
.address_size 64

	// .globl	_Z15transpose_naivePKfPfii
// _ZZ15transpose_tiledPKfPfiiE4tile has been demoted

.visible .entry _Z15transpose_naivePKfPfii(
	.param .u64 .ptr .align 1 _Z15transpose_naivePKfPfii_param_0,
	.param .u64 .ptr .align 1 _Z15transpose_naivePKfPfii_param_1,
	.param .u32 _Z15transpose_naivePKfPfii_param_2,
	.param .u32 _Z15transpose_naivePKfPfii_param_3
)
{
	.reg .pred 	%p<4>;
	.reg .b32 	%r<13>;
	.reg .b32 	%f<2>;
	.reg .b64 	%rd<9>;

	ld.param.u64 	%rd1, [_Z15transpose_naivePKfPfii_param_0];
	ld.param.u64 	%rd2, [_Z15transpose_naivePKfPfii_param_1];
	ld.param.u32 	%r3, [_Z15transpose_naivePKfPfii_param_2];
	ld.param.u32 	%r4, [_Z15transpose_naivePKfPfii_param_3];
	mov.u32 	%r5, %ctaid.x;
	mov.u32 	%r6, %ntid.x;
	mov.u32 	%r7, %tid.x;
	mad.lo.s32 	%r1, %r5, %r6, %r7;
	mov.u32 	%r8, %ctaid.y;
	mov.u32 	%r9, %ntid.y;
	mov.u32 	%r10, %tid.y;
	mad.lo.s32 	%r2, %r8, %r9, %r10;
	setp.ge.s32 	%p1, %r2, %r3;
	setp.ge.s32 	%p2, %r1, %r4;
	or.pred  	%p3, %p1, %p2;
	@%p3 bra 	$L__BB0_2;
	cvta.to.global.u64 	%rd3, %rd1;
	cvta.to.global.u64 	%rd4, %rd2;
	mad.lo.s32 	%r11, %r4, %r2, %r1;
	mul.wide.s32 	%rd5, %r11, 4;
	add.s64 	%rd6, %rd3, %rd5;
	ld.global.f32 	%f1, [%rd6];
	mad.lo.s32 	%r12, %r3, %r1, %r2;
	mul.wide.s32 	%rd7, %r12, 4;
	add.s64 	%rd8, %rd4, %rd7;
	st.global.f32 	[%rd8], %f1;
$L__BB0_2:
	ret;

}
	// .globl	_Z15transpose_tiledPKfPfii
.visible .entry _Z15transpose_tiledPKfPfii(
	.param .u64 .ptr .align 1 _Z15transpose_tiledPKfPfii_param_0,
	.param .u64 .ptr .align 1 _Z15transpose_tiledPKfPfii_param_1,
	.param .u32 _Z15transpose_tiledPKfPfii_param_2,
	.param .u32 _Z15transpose_tiledPKfPfii_param_3
)
{
	.reg .pred 	%p<7>;
	.reg .b32 	%r<24>;
	.reg .b32 	%f<3>;
	.reg .b64 	%rd<9>;
	// demoted variable
	.shared .align 4 .b8 _ZZ15transpose_tiledPKfPfiiE4tile[4224];
	ld.param.u64 	%rd1, [_Z15transpose_tiledPKfPfii_param_0];
	ld.param.u64 	%rd2, [_Z15transpose_tiledPKfPfii_param_1];
	ld.param.u32 	%r9, [_Z15transpose_tiledPKfPfii_param_2];
	ld.param.u32 	%r10, [_Z15transpose_tiledPKfPfii_param_3];
	mov.u32 	%r11, %ctaid.x;
	shl.b32 	%r1, %r11, 5;
	mov.u32 	%r2, %tid.x;
	add.s32 	%r3, %r1, %r2;
	mov.u32 	%r12, %ctaid.y;
	shl.b32 	%r4, %r12, 5;
	mov.u32 	%r5, %tid.y;
	add.s32 	%r6, %r4, %r5;
	setp.ge.s32 	%p1, %r6, %r9;
	setp.ge.s32 	%p2, %r3, %r10;
	or.pred  	%p3, %p1, %p2;
	@%p3 bra 	$L__BB1_2;
	cvta.to.global.u64 	%rd3, %rd1;
	mad.lo.s32 	%r13, %r10, %r6, %r3;
	mul.wide.s32 	%rd4, %r13, 4;
	add.s64 	%rd5, %rd3, %rd4;
	ld.global.f32 	%f1, [%rd5];
	mov.u32 	%r14, _ZZ15transpose_tiledPKfPfiiE4tile;
	mad.lo.s32 	%r15, %r5, 132, %r14;
	shl.b32 	%r16, %r2, 2;
	add.s32 	%r17, %r15, %r16;
	st.shared.f32 	[%r17], %f1;
$L__BB1_2:
	bar.sync 	0;
	add.s32 	%r18, %r4, %r2;
	add.s32 	%r8, %r1, %r5;
	setp.ge.s32 	%p4, %r8, %r10;
	setp.ge.s32 	%p5, %r18, %r9;
	or.pred  	%p6, %p4, %p5;
	@%p6 bra 	$L__BB1_4;
	mov.u32 	%r19, _ZZ15transpose_tiledPKfPfiiE4tile;
	mad.lo.s32 	%r20, %r2, 132, %r19;
	shl.b32 	%r21, %r5, 2;
	add.s32 	%r22, %r20, %r21;
	ld.shared.f32 	%f2, [%r22];
	mad.lo.s32 	%r23, %r9, %r8, %r18;
	cvta.to.global.u64 	%rd6, %rd2;
	mul.wide.s32 	%rd7, %r23, 4;
	add.s64 	%rd8, %rd6, %rd7;
	st.global.f32 	[%rd8], %f2;
$L__BB1_4:
	ret;

}


// ===== COMPILED SASS (sm_100) =====

	.target	sm_100

	.elftype	@"ET_EXEC"


//--------------------- .note.nv.tkinfo           --------------------------
	.section	.note.nv.tkinfo,"",@"SHT_NOTE"
	.sectionflags	@"SHF_NOTE_NV_TKINFO"
	.tkinfo
        /*0018*/ 	.word	0x00000002
        /*0030*/ 	.string	""
        /*0030*/ 	.string	"ptxas"
        /*0030*/ 	.string	"Cuda compilation tools, release 13.0, V13.0.88"
        /*0030*/ 	.string	"Build cuda_13.0.r13.0/compiler.36424714_0"
        /*0030*/ 	.string	"-arch sm_100 -m 64 "



//--------------------- .note.nv.cuinfo           --------------------------
	.section	.note.nv.cuinfo,"",@"SHT_NOTE"
	.sectionflags	@"SHF_NOTE_NV_CUINFO"
        /*0018*/ 	.short	0x0002
        /*001a*/ 	.short	0x0064
        /*001c*/ 	.short	0x0082
	.zero		2


//--------------------- .nv.info                  --------------------------
	.section	.nv.info,"",@"SHT_CUDA_INFO"
	.align	4


	//----- nvinfo : EIATTR_REGCOUNT
	.align		4
        /*0000*/ 	.byte	0x04, 0x2f
        /*0002*/ 	.short	(.L_1 - .L_0)
	.align		4
.L_0:
        /*0004*/ 	.word	index@(_Z15transpose_naivePKfPfii)
        /*0008*/ 	.word	0x0000000a


	//----- nvinfo : EIATTR_FRAME_SIZE
	.align		4
.L_1:
        /*000c*/ 	.byte	0x04, 0x11
        /*000e*/ 	.short	(.L_3 - .L_2)
	.align		4
.L_2:
        /*0010*/ 	.word	index@(_Z15transpose_naivePKfPfii)
        /*0014*/ 	.word	0x00000000


	//----- nvinfo : EIATTR_REGCOUNT
	.align		4
.L_3:
        /*0018*/ 	.byte	0x04, 0x2f
        /*001a*/ 	.short	(.L_5 - .L_4)
	.align		4
.L_4:
        /*001c*/ 	.word	index@(_Z15transpose_tiledPKfPfii)
        /*0020*/ 	.word	0x0000000c


	//----- nvinfo : EIATTR_FRAME_SIZE
	.align		4
.L_5:
        /*0024*/ 	.byte	0x04, 0x11
        /*0026*/ 	.short	(.L_7 - .L_6)
	.align		4
.L_6:
        /*0028*/ 	.word	index@(_Z15transpose_tiledPKfPfii)
        /*002c*/ 	.word	0x00000000


	//----- nvinfo : EIATTR_MIN_STACK_SIZE
	.align		4
.L_7:
        /*0030*/ 	.byte	0x04, 0x12
        /*0032*/ 	.short	(.L_9 - .L_8)
	.align		4
.L_8:
        /*0034*/ 	.word	index@(_Z15transpose_tiledPKfPfii)
        /*0038*/ 	.word	0x00000000


	//----- nvinfo : EIATTR_MIN_STACK_SIZE
	.align		4
.L_9:
        /*003c*/ 	.byte	0x04, 0x12
        /*003e*/ 	.short	(.L_11 - .L_10)
	.align		4
.L_10:
        /*0040*/ 	.word	index@(_Z15transpose_naivePKfPfii)
        /*0044*/ 	.word	0x00000000
.L_11:


//--------------------- .nv.compat                --------------------------
	.section	.nv.compat,"",@"SHT_CUDA_COMPAT_INFO"
	.align	4
        /*0000*/ 	.byte	0x02, 0x09, 0x00, 0x00, 0x02, 0x02, 0x01, 0x00, 0x02, 0x05, 0x05, 0x00, 0x03, 0x07, 0x01, 0x01
        /*0010*/ 	.byte	0x02, 0x03, 0x00, 0x00, 0x02, 0x06, 0x01, 0x00, 0x04, 0x0b, 0x08, 0x00, 0x09, 0x00, 0x00, 0x00
        /*0020*/ 	.byte	0x00, 0x00, 0x00, 0x00


//--------------------- .nv.info._Z15transpose_tiledPKfPfii --------------------------
	.section	.nv.info._Z15transpose_tiledPKfPfii,"",@"SHT_CUDA_INFO"
	.sectionflags	@""
	.align	4


	//----- nvinfo : EIATTR_CUDA_API_VERSION
	.align		4
        /*0000*/ 	.byte	0x04, 0x37
        /*0002*/ 	.short	(.L_13 - .L_12)
.L_12:
        /*0004*/ 	.word	0x00000082


	//----- nvinfo : EIATTR_KPARAM_INFO
	.align		4
.L_13:
        /*0008*/ 	.byte	0x04, 0x17
        /*000a*/ 	.short	(.L_15 - .L_14)
.L_14:
        /*000c*/ 	.word	0x00000000
        /*0010*/ 	.short	0x0003
        /*0012*/ 	.short	0x0014
        /*0014*/ 	.byte	0x00, 0xf0, 0x11, 0x00


	//----- nvinfo : EIATTR_KPARAM_INFO
	.align		4
.L_15:
        /*0018*/ 	.byte	0x04, 0x17
        /*001a*/ 	.short	(.L_17 - .L_16)
.L_16:
        /*001c*/ 	.word	0x00000000
        /*0020*/ 	.short	0x0002
        /*0022*/ 	.short	0x0010
        /*0024*/ 	.byte	0x00, 0xf0, 0x11, 0x00


	//----- nvinfo : EIATTR_KPARAM_INFO
	.align		4
.L_17:
        /*0028*/ 	.byte	0x04, 0x17
        /*002a*/ 	.short	(.L_19 - .L_18)
.L_18:
        /*002c*/ 	.word	0x00000000
        /*0030*/ 	.short	0x0001
        /*0032*/ 	.short	0x0008
        /*0034*/ 	.byte	0x00, 0xf5, 0x21, 0x00


	//----- nvinfo : EIATTR_KPARAM_INFO
	.align		4
.L_19:
        /*0038*/ 	.byte	0x04, 0x17
        /*003a*/ 	.short	(.L_21 - .L_20)
.L_20:
        /*003c*/ 	.word	0x00000000
        /*0040*/ 	.short	0x0000
        /*0042*/ 	.short	0x0000
        /*0044*/ 	.byte	0x00, 0xf5, 0x21, 0x00


	//----- nvinfo : EIATTR_SPARSE_MMA_MASK
	.align		4
.L_21:
        /*0048*/ 	.byte	0x03, 0x50
        /*004a*/ 	.short	0x0000


	//----- nvinfo : EIATTR_MAXREG_COUNT
	.align		4
        /*004c*/ 	.byte	0x03, 0x1b
        /*004e*/ 	.short	0x00ff


	//----- nvinfo : EIATTR_NUM_BARRIERS
	.align		4
        /*0050*/ 	.byte	0x02, 0x4c
        /*0052*/ 	.byte	0x01
	.zero		1


	//----- nvinfo : EIATTR_MERCURY_ISA_VERSION
	.align		4
        /*0054*/ 	.byte	0x03, 0x5f
        /*0056*/ 	.short	0x0101


	//----- nvinfo : EIATTR_VRC_CTA_INIT_COUNT
	.align		4
        /*0058*/ 	.byte	0x02, 0x4a
	.zero		1
	.zero		1


	//----- nvinfo : EIATTR_EXIT_INSTR_OFFSETS
	.align		4
        /*005c*/ 	.byte	0x04, 0x1c
        /*005e*/ 	.short	(.L_23 - .L_22)


	//   ....[0]....
.L_22:
        /*0060*/ 	.word	0x000001a0


	//   ....[1]....
        /*0064*/ 	.word	0x00000250


	//----- nvinfo : EIATTR_CBANK_PARAM_SIZE
	.align		4
.L_23:
        /*0068*/ 	.byte	0x03, 0x19
        /*006a*/ 	.short	0x0018


	//----- nvinfo : EIATTR_PARAM_CBANK
	.align		4
        /*006c*/ 	.byte	0x04, 0x0a
        /*006e*/ 	.short	(.L_25 - .L_24)
	.align		4
.L_24:
        /*0070*/ 	.word	index@(.nv.constant0._Z15transpose_tiledPKfPfii)
        /*0074*/ 	.short	0x0380
        /*0076*/ 	.short	0x0018


	//----- nvinfo : EIATTR_SW_WAR
	.align		4
.L_25:
        /*0078*/ 	.byte	0x04, 0x36
        /*007a*/ 	.short	(.L_27 - .L_26)
.L_26:
        /*007c*/ 	.word	0x00000008
.L_27:


//--------------------- .nv.info._Z15transpose_naivePKfPfii --------------------------
	.section	.nv.info._Z15transpose_naivePKfPfii,"",@"SHT_CUDA_INFO"
	.sectionflags	@""
	.align	4


	//----- nvinfo : EIATTR_CUDA_API_VERSION
	.align		4
        /*0000*/ 	.byte	0x04, 0x37
        /*0002*/ 	.short	(.L_29 - .L_28)
.L_28:
        /*0004*/ 	.word	0x00000082


	//----- nvinfo : EIATTR_KPARAM_INFO
	.align		4
.L_29:
        /*0008*/ 	.byte	0x04, 0x17
        /*000a*/ 	.short	(.L_31 - .L_30)
.L_30:
        /*000c*/ 	.word	0x00000000
        /*0010*/ 	.short	0x0003
        /*0012*/ 	.short	0x0014
        /*0014*/ 	.byte	0x00, 0xf0, 0x11, 0x00


	//----- nvinfo : EIATTR_KPARAM_INFO
	.align		4
.L_31:
        /*0018*/ 	.byte	0x04, 0x17
        /*001a*/ 	.short	(.L_33 - .L_32)
.L_32:
        /*001c*/ 	.word	0x00000000
        /*0020*/ 	.short	0x0002
        /*0022*/ 	.short	0x0010
        /*0024*/ 	.byte	0x00, 0xf0, 0x11, 0x00


	//----- nvinfo : EIATTR_KPARAM_INFO
	.align		4
.L_33:
        /*0028*/ 	.byte	0x04, 0x17
        /*002a*/ 	.short	(.L_35 - .L_34)
.L_34:
        /*002c*/ 	.word	0x00000000
        /*0030*/ 	.short	0x0001
        /*0032*/ 	.short	0x0008
        /*0034*/ 	.byte	0x00, 0xf5, 0x21, 0x00


	//----- nvinfo : EIATTR_KPARAM_INFO
	.align		4
.L_35:
        /*0038*/ 	.byte	0x04, 0x17
        /*003a*/ 	.short	(.L_37 - .L_36)
.L_36:
        /*003c*/ 	.word	0x00000000
        /*0040*/ 	.short	0x0000
        /*0042*/ 	.short	0x0000
        /*0044*/ 	.byte	0x00, 0xf5, 0x21, 0x00


	//----- nvinfo : EIATTR_SPARSE_MMA_MASK
	.align		4
.L_37:
        /*0048*/ 	.byte	0x03, 0x50
        /*004a*/ 	.short	0x0000


	//----- nvinfo : EIATTR_MAXREG_COUNT
	.align		4
        /*004c*/ 	.byte	0x03, 0x1b
        /*004e*/ 	.short	0x00ff


	//----- nvinfo : EIATTR_MERCURY_ISA_VERSION
	.align		4
        /*0050*/ 	.byte	0x03, 0x5f
        /*0052*/ 	.short	0x0101


	//----- nvinfo : EIATTR_VRC_CTA_INIT_COUNT
	.align		4
        /*0054*/ 	.byte	0x02, 0x4a
	.zero		1
	.zero		1


	//----- nvinfo : EIATTR_EXIT_INSTR_OFFSETS
	.align		4
        /*0058*/ 	.byte	0x04, 0x1c
        /*005a*/ 	.short	(.L_39 - .L_38)


	//   ....[0]....
.L_38:
        /*005c*/ 	.word	0x000000c0


	//   ....[1]....
        /*0060*/ 	.word	0x00000160


	//----- nvinfo : EIATTR_CBANK_PARAM_SIZE
	.align		4
.L_39:
        /*0064*/ 	.byte	0x03, 0x19
        /*0066*/ 	.short	0x0018


	//----- nvinfo : EIATTR_PARAM_CBANK
	.align		4
        /*0068*/ 	.byte	0x04, 0x0a
        /*006a*/ 	.short	(.L_41 - .L_40)
	.align		4
.L_40:
        /*006c*/ 	.word	index@(.nv.constant0._Z15transpose_naivePKfPfii)
        /*0070*/ 	.short	0x0380
        /*0072*/ 	.short	0x0018


	//----- nvinfo : EIATTR_SW_WAR
	.align		4
.L_41:
        /*0074*/ 	.byte	0x04, 0x36
        /*0076*/ 	.short	(.L_43 - .L_42)
.L_42:
        /*0078*/ 	.word	0x00000008
.L_43:


//--------------------- .nv.callgraph             --------------------------
	.section	.nv.callgraph,"",@"SHT_CUDA_CALLGRAPH"
	.align	4
	.sectionentsize	8
	.align		4
        /*0000*/ 	.word	0x00000000
	.align		4
        /*0004*/ 	.word	0xffffffff
	.align		4
        /*0008*/ 	.word	0x00000000
	.align		4
        /*000c*/ 	.word	0xfffffffe
	.align		4
        /*0010*/ 	.word	0x00000000
	.align		4
        /*0014*/ 	.word	0xfffffffd
	.align		4
        /*0018*/ 	.word	0x00000000
	.align		4
        /*001c*/ 	.word	0xfffffffc


//--------------------- .text._Z15transpose_tiledPKfPfii --------------------------
	.section	.text._Z15transpose_tiledPKfPfii,"ax",@progbits
	.align	128
        .global         _Z15transpose_tiledPKfPfii
        .type           _Z15transpose_tiledPKfPfii,@function
        .size           _Z15transpose_tiledPKfPfii,(.L_x_2 - _Z15transpose_tiledPKfPfii)
        .other          _Z15transpose_tiledPKfPfii,@"STO_CUDA_ENTRY STV_DEFAULT"
_Z15transpose_tiledPKfPfii:
.text._Z15transpose_tiledPKfPfii:
[----:B------:R-:W-:Y:S01]  /*0000*/  LDC R1, c[0x0][0x37c] ;  /* 0x0000df00ff017b82 */ /* 0x000fe20000000800 */
[----:B------:R-:W0:Y:S01]  /*0010*/  S2R R7, SR_CTAID.X ;  /* 0x0000000000077919 */ /* 0x000e220000002500 */
[----:B------:R-:W1:Y:S01]  /*0020*/  LDCU.64 UR6, c[0x0][0x390] ;  /* 0x00007200ff0677ac */ /* 0x000e620008000a00 */
[----:B------:R-:W0:Y:S01]  /*0030*/  S2R R6, SR_TID.X ;  /* 0x0000000000067919 */ /* 0x000e220000002100 */
[----:B------:R-:W2:Y:S01]  /*0040*/  LDCU.64 UR4, c[0x0][0x358] ;  /* 0x00006b00ff0477ac */ /* 0x000ea20008000a00 */
[----:B------:R-:W3:Y:S01]  /*0050*/  S2R R8, SR_TID.Y ;  /* 0x0000000000087919 */ /* 0x000ee20000002200 */
[----:B------:R-:W3:Y:S01]  /*0060*/  S2R R9, SR_CTAID.Y ;  /* 0x0000000000097919 */ /* 0x000ee20000002600 */
[----:B0-----:R-:W-:-:S05]  /*0070*/  IMAD R0, R7, 0x20, R6 ;  /* 0x0000002007007824 */ /* 0x001fca00078e0206 */
[----:B-1----:R-:W-:Y:S01]  /*0080*/  ISETP.GE.AND P0, PT, R0, UR7, PT ;  /* 0x0000000700007c0c */ /* 0x002fe2000bf06270 */
[----:B---3--:R-:W-:-:S05]  /*0090*/  IMAD R5, R9, 0x20, R8 ;  /* 0x0000002009057824 */ /* 0x008fca00078e0208 */
[----:B------:R-:W-:-:S13]  /*00a0*/  ISETP.GE.OR P0, PT, R5, UR6, P0 ;  /* 0x0000000605007c0c */ /* 0x000fda0008706670 */
[----:B------:R-:W0:Y:S01]  /*00b0*/  @!P0 LDC.64 R2, c[0x0][0x380] ;  /* 0x0000e000ff028b82 */ /* 0x000e220000000a00 */
[----:B------:R-:W-:-:S04]  /*00c0*/  @!P0 IMAD R5, R5, UR7, R0 ;  /* 0x0000000705058c24 */ /* 0x000fc8000f8e0200 */
[----:B0-----:R-:W-:-:S06]  /*00d0*/  @!P0 IMAD.WIDE R2, R5, 0x4, R2 ;  /* 0x0000000405028825 */ /* 0x001fcc00078e0202 */
[----:B--2---:R-:W2:Y:S01]  /*00e0*/  @!P0 LDG.E R2, desc[UR4][R2.64] ;  /* 0x0000000402028981 */ /* 0x004ea2000c1e1900 */
[----:B------:R-:W-:Y:S01]  /*00f0*/  @!P0 MOV R0, 0x400 ;  /* 0x0000040000008802 */ /* 0x000fe20000000f00 */
[----:B------:R-:W-:Y:S01]  /*0100*/  IMAD R7, R7, 0x20, R8 ;  /* 0x0000002007077824 */ /* 0x000fe200078e0208 */
[----:B------:R-:W-:Y:S01]  /*0110*/  LEA R4, R9, R6, 0x5 ;  /* 0x0000000609047211 */ /* 0x000fe200078e28ff */
[----:B------:R-:W0:Y:S03]  /*0120*/  @!P0 S2R R5, SR_CgaCtaId ;  /* 0x0000000000058919 */ /* 0x000e260000008800 */
[----:B------:R-:W-:-:S04]  /*0130*/  ISETP.GE.AND P1, PT, R4, UR6, PT ;  /* 0x0000000604007c0c */ /* 0x000fc8000bf26270 */
[----:B------:R-:W-:Y:S02]  /*0140*/  ISETP.GE.OR P1, PT, R7, UR7, P1 ;  /* 0x0000000707007c0c */ /* 0x000fe40008f26670 */
[----:B0-----:R-:W-:-:S05]  /*0150*/  @!P0 LEA R0, R5, R0, 0x18 ;  /* 0x0000000005008211 */ /* 0x001fca00078ec0ff */
[----:B------:R-:W-:-:S05]  /*0160*/  @!P0 IMAD R0, R8, 0x84, R0 ;  /* 0x0000008408008824 */ /* 0x000fca00078e0200 */
[----:B------:R-:W-:-:S05]  /*0170*/  @!P0 LEA R5, R6, R0, 0x2 ;  /* 0x0000000006058211 */ /* 0x000fca00078e10ff */
[----:B--2---:R0:W-:Y:S01]  /*0180*/  @!P0 STS [R5], R2 ;  /* 0x0000000205008388 */ /* 0x0041e20000000800 */
[----:B------:R-:W-:Y:S06]  /*0190*/  BAR.SYNC.DEFER_BLOCKING 0x0 ;  /* 0x0000000000007b1d */ /* 0x000fec0000010000 */
[----:B------:R-:W-:Y:S05]  /*01a0*/  @P1 EXIT ;  /* 0x000000000000194d */ /* 0x000fea0003800000 */
[----:B------:R-:W1:Y:S01]  /*01b0*/  S2R R3, SR_CgaCtaId ;  /* 0x0000000000037919 */ /* 0x000e620000008800 */
[----:B------:R-:W-:Y:S01]  /*01c0*/  MOV R0, 0x400 ;  /* 0x0000040000007802 */ /* 0x000fe20000000f00 */
[----:B------:R-:W-:-:S03]  /*01d0*/  IMAD R7, R7, UR6, R4 ;  /* 0x0000000607077c24 */ /* 0x000fc6000f8e0204 */
[----:B-1----:R-:W-:-:S05]  /*01e0*/  LEA R3, R3, R0, 0x18 ;  /* 0x0000000003037211 */ /* 0x002fca00078ec0ff */
[----:B------:R-:W-:Y:S02]  /*01f0*/  IMAD R0, R6, 0x84, R3 ;  /* 0x0000008406007824 */ /* 0x000fe400078e0203 */
[----:B0-----:R-:W0:Y:S02]  /*0200*/  LDC.64 R2, c[0x0][0x388] ;  /* 0x0000e200ff027b82 */ /* 0x001e240000000a00 */
[----:B------:R-:W-:-:S05]  /*0210*/  IMAD R0, R8, 0x4, R0 ;  /* 0x0000000408007824 */ /* 0x000fca00078e0200 */
[----:B------:R-:W1:Y:S01]  /*0220*/  LDS R5, [R0] ;  /* 0x0000000000057984 */ /* 0x000e620000000800 */
[----:B0-----:R-:W-:-:S05]  /*0230*/  IMAD.WIDE R2, R7, 0x4, R2 ;  /* 0x0000000407027825 */ /* 0x001fca00078e0202 */
[----:B-1----:R-:W-:Y:S01]  /*0240*/  STG.E desc[UR4][R2.64], R5 ;  /* 0x0000000502007986 */ /* 0x002fe2000c101904 */
[----:B------:R-:W-:Y:S05]  /*0250*/  EXIT ;  /* 0x000000000000794d */ /* 0x000fea0003800000 */
.L_x_0:
[----:B------:R-:W-:-:S00]  /*0260*/  BRA `(.L_x_0) ;  /* 0xfffffffc00fc7947 */ /* 0x000fc0000383ffff */
[----:B------:R-:W-:-:S00]  /*0270*/  NOP ;  /* 0x0000000000007918 */ /* 0x000fc00000000000 */
        /* <DEDUP_REMOVED lines=8> */
.L_x_2:


//--------------------- .text._Z15transpose_naivePKfPfii --------------------------
	.section	.text._Z15transpose_naivePKfPfii,"ax",@progbits
	.align	128
        .global         _Z15transpose_naivePKfPfii
        .type           _Z15transpose_naivePKfPfii,@function
        .size           _Z15transpose_naivePKfPfii,(.L_x_3 - _Z15transpose_naivePKfPfii)
        .other          _Z15transpose_naivePKfPfii,@"STO_CUDA_ENTRY STV_DEFAULT"
_Z15transpose_naivePKfPfii:
.text._Z15transpose_naivePKfPfii:
[----:B------:R-:W-:Y:S01]  /*0000*/  LDC R1, c[0x0][0x37c] ;  /* 0x0000df00ff017b82 */ /* 0x000fe20000000800 */
[----:B------:R-:W0:Y:S07]  /*0010*/  S2R R3, SR_TID.X ;  /* 0x0000000000037919 */ /* 0x000e2e0000002100 */
[----:B------:R-:W0:Y:S01]  /*0020*/  S2UR UR4, SR_CTAID.X ;  /* 0x00000000000479c3 */ /* 0x000e220000002500 */
[----:B------:R-:W1:Y:S01]  /*0030*/  LDCU.64 UR6, c[0x0][0x390] ;  /* 0x00007200ff0677ac */ /* 0x000e620008000a00 */
[----:B------:R-:W2:Y:S06]  /*0040*/  S2R R2, SR_TID.Y ;  /* 0x0000000000027919 */ /* 0x000eac0000002200 */
[----:B------:R-:W0:Y:S08]  /*0050*/  LDC R0, c[0x0][0x360] ;  /* 0x0000d800ff007b82 */ /* 0x000e300000000800 */
[----:B------:R-:W2:Y:S08]  /*0060*/  S2UR UR5, SR_CTAID.Y ;  /* 0x00000000000579c3 */ /* 0x000eb00000002600 */
[----:B------:R-:W2:Y:S01]  /*0070*/  LDC R7, c[0x0][0x364] ;  /* 0x0000d900ff077b82 */ /* 0x000ea20000000800 */
[----:B0-----:R-:W-:-:S05]  /*0080*/  IMAD R0, R0, UR4, R3 ;  /* 0x0000000400007c24 */ /* 0x001fca000f8e0203 */
[----:B-1----:R-:W-:Y:S01]  /*0090*/  ISETP.GE.AND P0, PT, R0, UR7, PT ;  /* 0x0000000700007c0c */ /* 0x002fe2000bf06270 */
[----:B--2---:R-:W-:-:S05]  /*00a0*/  IMAD R7, R7, UR5, R2 ;  /* 0x0000000507077c24 */ /* 0x004fca000f8e0202 */
[----:B------:R-:W-:-:S13]  /*00b0*/  ISETP.GE.OR P0, PT, R7, UR6, P0 ;  /* 0x0000000607007c0c */ /* 0x000fda0008706670 */
[----:B------:R-:W-:Y:S05]  /*00c0*/  @P0 EXIT ;  /* 0x000000000000094d */ /* 0x000fea0003800000 */
[----:B------:R-:W0:Y:S01]  /*00d0*/  LDC.64 R2, c[0x0][0x380] ;  /* 0x0000e000ff027b82 */ /* 0x000e220000000a00 */
[----:B------:R-:W1:Y:S01]  /*00e0*/  LDCU.64 UR4, c[0x0][0x358] ;  /* 0x00006b00ff0477ac */ /* 0x000e620008000a00 */
[----:B------:R-:W-:-:S04]  /*00f0*/  IMAD R5, R7, UR7, R0 ;  /* 0x0000000707057c24 */ /* 0x000fc8000f8e0200 */
[----:B0-----:R-:W-:Y:S02]  /*0100*/  IMAD.WIDE R2, R5, 0x4, R2 ;  /* 0x0000000405027825 */ /* 0x001fe400078e0202 */
[----:B------:R-:W0:Y:S04]  /*0110*/  LDC.64 R4, c[0x0][0x388] ;  /* 0x0000e200ff047b82 */ /* 0x000e280000000a00 */
[----:B-1----:R-:W2:Y:S01]  /*0120*/  LDG.E R3, desc[UR4][R2.64] ;  /* 0x0000000402037981 */ /* 0x002ea2000c1e1900 */
[----:B------:R-:W-:-:S04]  /*0130*/  IMAD R7, R0, UR6, R7 ;  /* 0x0000000600077c24 */ /* 0x000fc8000f8e0207 */
[----:B0-----:R-:W-:-:S05]  /*0140*/  IMAD.WIDE R4, R7, 0x4, R4 ;  /* 0x0000000407047825 */ /* 0x001fca00078e0204 */
[----:B--2---:R-:W-:Y:S01]  /*0150*/  STG.E desc[UR4][R4.64], R3 ;  /* 0x0000000304007986 */ /* 0x004fe2000c101904 */
[----:B------:R-:W-:Y:S05]  /*0160*/  EXIT ;  /* 0x000000000000794d */ /* 0x000fea0003800000 */
.L_x_1:
        /* <DEDUP_REMOVED lines=9> */
.L_x_3:


//--------------------- .nv.shared._Z15transpose_tiledPKfPfii --------------------------
	.section	.nv.shared._Z15transpose_tiledPKfPfii,"aw",@nobits
	.sectionflags	@""
	.align	4
.nv.shared._Z15transpose_tiledPKfPfii:
	.zero		5248


//--------------------- .nv.shared.reserved.0     --------------------------
	.section	.nv.shared.reserved.0,"aw",@nobits
	.weak		__nv_reservedSMEM_offset_0_alias
	.size		__nv_reservedSMEM_offset_0_alias, 0, 64
	.other		__nv_reservedSMEM_offset_0_alias,@"STO_CUDA_RESERVED_SHARED STV_DEFAULT"
__nv_reservedSMEM_offset_0_alias:
	.zero		0
	.zero		64


//--------------------- .nv.constant0._Z15transpose_tiledPKfPfii --------------------------
	.section	.nv.constant0._Z15transpose_tiledPKfPfii,"a",@progbits
	.sectionflags	@""
	.align	4
.nv.constant0._Z15transpose_tiledPKfPfii:
	.zero		920


//--------------------- .nv.constant0._Z15transpose_naivePKfPfii --------------------------
	.section	.nv.constant0._Z15transpose_naivePKfPfii,"a",@progbits
	.sectionflags	@""
	.align	4
.nv.constant0._Z15transpose_naivePKfPfii:
	.zero		920


//--------------------- SYMBOLS --------------------------

	.type		.nv.reservedSmem.offset0,@object
	.size		.nv.reservedSmem.offset0,0x4
	.type		.nv.reservedSmem.cap,@object
	.size		.nv.reservedSmem.cap,0x4
